	.headerflags	@"EF_CUDA_TEXMODE_UNIFIED EF_CUDA_64BIT_ADDRESS EF_CUDA_SM86 EF_CUDA_VIRTUAL_SM(EF_CUDA_SM86)"
	.elftype	@"ET_EXEC"


//--------------------- .nv.info                  --------------------------
	.section	.nv.info,"",@"SHT_CUDA_INFO"
	.align	4


	//----- nvinfo : EIATTR_REGCOUNT
	.align		4
        /*0000*/ 	.byte	0x04, 0x2f
        /*0002*/ 	.short	(.L_1 - .L_0)
	.align		4
.L_0:
        /*0004*/ 	.word	index@(triton_poi_fused_clone_9)
        /*0008*/ 	.word	0x0000000d


	//----- nvinfo : EIATTR_MIN_STACK_SIZE
	.align		4
.L_1:
        /*000c*/ 	.byte	0x04, 0x12
        /*000e*/ 	.short	(.L_3 - .L_2)
	.align		4
.L_2:
        /*0010*/ 	.word	index@(triton_poi_fused_clone_9)
        /*0014*/ 	.word	0x00000000


	//----- nvinfo : EIATTR_FRAME_SIZE
	.align		4
.L_3:
        /*0018*/ 	.byte	0x04, 0x11
        /*001a*/ 	.short	(.L_5 - .L_4)
	.align		4
.L_4:
        /*001c*/ 	.word	index@(triton_poi_fused_clone_9)
        /*0020*/ 	.word	0x00000000


	//----- nvinfo : EIATTR_MIN_STACK_SIZE
	.align		4
.L_5:
        /*0024*/ 	.byte	0x04, 0x12
        /*0026*/ 	.short	(.L_7 - .L_6)
	.align		4
.L_6:
        /*0028*/ 	.word	index@(triton_poi_fused_clone_9)
        /*002c*/ 	.word	0x00000000
.L_7:


//--------------------- .nv.info.triton_poi_fused_clone_9 --------------------------
	.section	.nv.info.triton_poi_fused_clone_9,"",@"SHT_CUDA_INFO"
	.sectionflags	@""
	.align	4


	//----- nvinfo : EIATTR_CUDA_API_VERSION
	.align		4
        /*0000*/ 	.byte	0x04, 0x37
        /*0002*/ 	.short	(.L_9 - .L_8)
.L_8:
        /*0004*/ 	.word	0x0000007c


	//----- nvinfo : EIATTR_SW2861232_WAR
	.align		4
.L_9:
        /*0008*/ 	.byte	0x01, 0x35
	.zero		2


	//----- nvinfo : EIATTR_PARAM_CBANK
	.align		4
        /*000c*/ 	.byte	0x04, 0x0a
        /*000e*/ 	.short	(.L_11 - .L_10)
	.align		4
.L_10:
        /*0010*/ 	.word	index@(.nv.constant0.triton_poi_fused_clone_9)
        /*0014*/ 	.short	0x0160
        /*0016*/ 	.short	0x0020


	//----- nvinfo : EIATTR_CBANK_PARAM_SIZE
	.align		4
.L_11:
        /*0018*/ 	.byte	0x03, 0x19
        /*001a*/ 	.short	0x0020


	//----- nvinfo : EIATTR_KPARAM_INFO
	.align		4
        /*001c*/ 	.byte	0x04, 0x17
        /*001e*/ 	.short	(.L_13 - .L_12)
.L_12:
        /*0020*/ 	.word	0x00000000
        /*0024*/ 	.short	0x0003
        /*0026*/ 	.short	0x0018
        /*0028*/ 	.byte	0x00, 0xf4, 0x21, 0x00


	//----- nvinfo : EIATTR_KPARAM_INFO
	.align		4
.L_13:
        /*002c*/ 	.byte	0x04, 0x17
        /*002e*/ 	.short	(.L_15 - .L_14)
.L_14:
        /*0030*/ 	.word	0x00000000
        /*0034*/ 	.short	0x0002
        /*0036*/ 	.short	0x0010
        /*0038*/ 	.byte	0x00, 0xf0, 0x11, 0x00


	//----- nvinfo : EIATTR_KPARAM_INFO
	.align		4
.L_15:
        /*003c*/ 	.byte	0x04, 0x17
        /*003e*/ 	.short	(.L_17 - .L_16)
.L_16:
        /*0040*/ 	.word	0x00000000
        /*0044*/ 	.short	0x0001
        /*0046*/ 	.short	0x0008
        /*0048*/ 	.byte	0x00, 0xf4, 0x21, 0x00


	//----- nvinfo : EIATTR_KPARAM_INFO
	.align		4
.L_17:
        /*004c*/ 	.byte	0x04, 0x17
        /*004e*/ 	.short	(.L_19 - .L_18)
.L_18:
        /*0050*/ 	.word	0x00000000
        /*0054*/ 	.short	0x0000
        /*0056*/ 	.short	0x0000
        /*0058*/ 	.byte	0x00, 0xf4, 0x21, 0x00


	//----- nvinfo : EIATTR_MAXREG_COUNT
	.align		4
.L_19:
        /*005c*/ 	.byte	0x03, 0x1b
        /*005e*/ 	.short	0x00ff


	//----- nvinfo : EIATTR_EXIT_INSTR_OFFSETS
	.align		4
        /*0060*/ 	.byte	0x04, 0x1c
        /*0062*/ 	.short	(.L_21 - .L_20)


	//   ....[0]....
.L_20:
        /*0064*/ 	.word	0x000003d0


	//----- nvinfo : EIATTR_REQNTID
	.align		4
.L_21:
        /*0068*/ 	.byte	0x04, 0x10
        /*006a*/ 	.short	(.L_23 - .L_22)
.L_22:
        /*006c*/ 	.word	0x00000100
        /*0070*/ 	.word	0x00000001
        /*0074*/ 	.word	0x00000001
.L_23:


//--------------------- .nv.callgraph             --------------------------
	.section	.nv.callgraph,"",@"SHT_CUDA_CALLGRAPH"
	.align	4
	.sectionentsize	8
	.align		4
        /*0000*/ 	.word	0x00000000
	.align		4
        /*0004*/ 	.word	0xffffffff
	.align		4
        /*0008*/ 	.word	0x00000000
	.align		4
        /*000c*/ 	.word	0xfffffffe
	.align		4
        /*0010*/ 	.word	0x00000000
	.align		4
        /*0014*/ 	.word	0xfffffffd
	.align		4
        /*0018*/ 	.word	0x00000000
	.align		4
        /*001c*/ 	.word	0xfffffffc


//--------------------- .nv.rel.action            --------------------------
	.section	.nv.rel.action,"",@"SHT_CUDA_RELOCINFO"
	.align	8
	.sectionentsize	8
        /*0000*/ 	.byte	0x73, 0x00, 0x00, 0x00, 0x00, 0x00, 0x00, 0x00, 0x00, 0x00, 0x00, 0x11, 0x25, 0x00, 0x05, 0x36


//--------------------- .nv.constant0.triton_poi_fused_clone_9 --------------------------
	.section	.nv.constant0.triton_poi_fused_clone_9,"a",@progbits
	.sectionflags	@""
	.align	4
.nv.constant0.triton_poi_fused_clone_9:
	.zero		384


//--------------------- .text.triton_poi_fused_clone_9 --------------------------
	.section	.text.triton_poi_fused_clone_9,"ax",@progbits
	.sectioninfo	@"SHI_REGISTERS=13"
	.align	128
        .global         triton_poi_fused_clone_9
        .type           triton_poi_fused_clone_9,@function
        .size           triton_poi_fused_clone_9,(.L_x_1 - triton_poi_fused_clone_9)
        .other          triton_poi_fused_clone_9,@"STO_CUDA_ENTRY STV_DEFAULT"
triton_poi_fused_clone_9:
.text.triton_poi_fused_clone_9:
[----:B------:R-:W-:Y:S02]  /*0000*/  IMAD.MOV.U32 R1, RZ, RZ, c[0x0][0x28] ;  /* 0x00000a00ff017624 */ /* 0x000fe400078e00ff */
[----:B------:R-:W0:Y:S01]  /*0010*/  S2R R0, SR_TID.X ;  /* 0x0000000000007919 */ /* 0x000e220000002100 */
[----:B------:R-:W-:-:S03]  /*0020*/  ULDC.64 UR4, c[0x0][0x118] ;  /* 0x0000460000047ab9 */ /* 0x000fc60000000a00 */
[----:B------:R-:W1:Y:S01]  /*0030*/  S2R R3, SR_CTAID.X ;  /* 0x0000000000037919 */ /* 0x000e620000002500 */
[----:B0-----:R-:W-:-:S05]  /*0040*/  IMAD.SHL.U32 R0, R0, 0x2, RZ ;  /* 0x0000000200007824 */ /* 0x001fca00078e00ff */
[----:B------:R-:W-:-:S05]  /*0050*/  LOP3.LUT R0, R0, 0x1fe, RZ, 0xc0, !PT ;  /* 0x000001fe00007812 */ /* 0x000fca00078ec0ff */
[----:B-1----:R-:W-:-:S04]  /*0060*/  IMAD R0, R3, 0x200, R0 ;  /* 0x0000020003007824 */ /* 0x002fc800078e0200 */
[C---:B------:R-:W-:Y:S01]  /*0070*/  IMAD.HI R3, R0.reuse, 0x2aaaaaab, RZ ;  /* 0x2aaaaaab00037827 */ /* 0x040fe200078e02ff */
[----:B------:R-:W-:-:S04]  /*0080*/  IADD3 R2, R0, 0x1, RZ ;  /* 0x0000000100027810 */ /* 0x000fc80007ffe0ff */
[----:B------:R-:W-:Y:S01]  /*0090*/  SHF.R.U32.HI R4, RZ, 0x1f, R3 ;  /* 0x0000001fff047819 */ /* 0x000fe20000011603 */
[----:B------:R-:W-:-:S03]  /*00a0*/  IMAD.HI R6, R2, 0x2aaaaaab, RZ ;  /* 0x2aaaaaab02067827 */ /* 0x000fc600078e02ff */
[CC--:B------:R-:W-:Y:S02]  /*00b0*/  LEA.HI.SX32 R5, R3.reuse, R4.reuse, 0x19 ;  /* 0x0000000403057211 */ /* 0x0c0fe400078fcaff */
[----:B------:R-:W-:Y:S02]  /*00c0*/  SHF.R.U32.HI R7, RZ, 0x1f, R6 ;  /* 0x0000001fff077819 */ /* 0x000fe40000011606 */
[----:B------:R-:W-:Y:S02]  /*00d0*/  LEA.HI.SX32 R3, R3, R4, 0xd ;  /* 0x0000000403037211 */ /* 0x000fe400078f6aff */
[----:B------:R-:W-:Y:S01]  /*00e0*/  LEA.HI R7, R6, R7, RZ, 0x19 ;  /* 0x0000000706077211 */ /* 0x000fe200078fc8ff */
[----:B------:R-:W-:-:S04]  /*00f0*/  IMAD R6, R5, -0x300, R0 ;  /* 0xfffffd0005067824 */ /* 0x000fc800078e0200 */
[----:B------:R-:W-:Y:S01]  /*0100*/  IMAD R7, R7, -0x300, R2 ;  /* 0xfffffd0007077824 */ /* 0x000fe200078e0202 */
[----:B------:R-:W-:-:S04]  /*0110*/  PRMT R2, R6, 0x9910, RZ ;  /* 0x0000991006027816 */ /* 0x000fc800000000ff */
[----:B------:R-:W-:Y:S02]  /*0120*/  PRMT R8, R7, 0x9910, RZ ;  /* 0x0000991007087816 */ /* 0x000fe400000000ff */
[----:B------:R-:W-:Y:S02]  /*0130*/  SHF.R.S32.HI R2, RZ, 0xf, R2 ;  /* 0x0000000fff027819 */ /* 0x000fe40000011402 */
[----:B------:R-:W-:Y:S02]  /*0140*/  SHF.R.S32.HI R8, RZ, 0xf, R8 ;  /* 0x0000000fff087819 */ /* 0x000fe40000011408 */
[----:B------:R-:W-:Y:S02]  /*0150*/  LOP3.LUT R9, R2, 0xffff, RZ, 0xc0, !PT ;  /* 0x0000ffff02097812 */ /* 0x000fe400078ec0ff */
[----:B------:R-:W-:Y:S02]  /*0160*/  SHF.R.S32.HI R2, RZ, 0x1f, R5 ;  /* 0x0000001fff027819 */ /* 0x000fe40000011405 */
[----:B------:R-:W-:-:S02]  /*0170*/  LOP3.LUT R10, R8, 0xffff, RZ, 0xc0, !PT ;  /* 0x0000ffff080a7812 */ /* 0x000fc400078ec0ff */
[----:B------:R-:W-:Y:S02]  /*0180*/  LEA.HI R8, R9, R6, RZ, 0x16 ;  /* 0x0000000609087211 */ /* 0x000fe400078fb0ff */
[----:B------:R-:W-:Y:S02]  /*0190*/  LEA.HI R2, R2, R5, RZ, 0xc ;  /* 0x0000000502027211 */ /* 0x000fe400078f60ff */
[----:B------:R-:W-:Y:S02]  /*01a0*/  LEA.HI R9, R10, R7, RZ, 0x16 ;  /* 0x000000070a097211 */ /* 0x000fe400078fb0ff */
[----:B------:R-:W-:Y:S02]  /*01b0*/  LOP3.LUT R10, R8, 0xffc0, RZ, 0xc0, !PT ;  /* 0x0000ffc0080a7812 */ /* 0x000fe400078ec0ff */
[----:B------:R-:W-:Y:S02]  /*01c0*/  LOP3.LUT R2, R2, 0x3fff000, RZ, 0xc0, !PT ;  /* 0x03fff00002027812 */ /* 0x000fe400078ec0ff */
[C---:B------:R-:W-:Y:S01]  /*01d0*/  LOP3.LUT R4, R9.reuse, 0xffc0, RZ, 0xc0, !PT ;  /* 0x0000ffc009047812 */ /* 0x040fe200078ec0ff */
[----:B------:R-:W-:Y:S01]  /*01e0*/  IMAD.MOV R10, RZ, RZ, -R10 ;  /* 0x000000ffff0a7224 */ /* 0x000fe200078e0a0a */
[----:B------:R-:W-:Y:S01]  /*01f0*/  PRMT R9, R9, 0x9910, RZ ;  /* 0x0000991009097816 */ /* 0x000fe200000000ff */
[----:B------:R-:W-:-:S02]  /*0200*/  IMAD.IADD R2, R5, 0x1, -R2 ;  /* 0x0000000105027824 */ /* 0x000fc400078e0a02 */
[----:B------:R-:W-:Y:S01]  /*0210*/  IMAD.MOV R4, RZ, RZ, -R4 ;  /* 0x000000ffff047224 */ /* 0x000fe200078e0a04 */
[----:B------:R-:W-:Y:S01]  /*0220*/  PRMT R5, R10, 0x7710, RZ ;  /* 0x000077100a057816 */ /* 0x000fe200000000ff */
[----:B------:R-:W-:-:S03]  /*0230*/  IMAD R3, R3, 0xcc00, R2 ;  /* 0x0000cc0003037824 */ /* 0x000fc600078e0202 */
[----:B------:R-:W-:Y:S01]  /*0240*/  PRMT R2, R4, 0x7710, RZ ;  /* 0x0000771004027816 */ /* 0x000fe200000000ff */
[----:B------:R-:W-:Y:S01]  /*0250*/  IMAD.IADD R6, R6, 0x1, R5 ;  /* 0x0000000106067824 */ /* 0x000fe200078e0205 */
[----:B------:R-:W-:Y:S02]  /*0260*/  PRMT R4, R8, 0x9910, RZ ;  /* 0x0000991008047816 */ /* 0x000fe400000000ff */
[----:B------:R-:W-:Y:S01]  /*0270*/  LEA R8, R3, 0x4000, 0x6 ;  /* 0x0000400003087811 */ /* 0x000fe200078e30ff */
[----:B------:R-:W-:Y:S02]  /*0280*/  IMAD.IADD R7, R7, 0x1, R2 ;  /* 0x0000000107077824 */ /* 0x000fe400078e0202 */
[----:B------:R-:W-:Y:S01]  /*0290*/  IMAD.MOV.U32 R2, RZ, RZ, R4 ;  /* 0x000000ffff027224 */ /* 0x000fe200078e0004 */
[----:B------:R-:W-:Y:S01]  /*02a0*/  PRMT R4, R6, 0x9910, RZ ;  /* 0x0000991006047816 */ /* 0x000fe200000000ff */
[----:B------:R-:W-:Y:S01]  /*02b0*/  IMAD.MOV.U32 R3, RZ, RZ, R9 ;  /* 0x000000ffff037224 */ /* 0x000fe200078e0009 */
[----:B------:R-:W-:Y:S01]  /*02c0*/  PRMT R5, R7, 0x9910, RZ ;  /* 0x0000991007057816 */ /* 0x000fe200000000ff */
[----:B------:R-:W-:Y:S01]  /*02d0*/  IMAD.MOV.U32 R9, RZ, RZ, 0x2 ;  /* 0x00000002ff097424 */ /* 0x000fe200078e00ff */
[----:B------:R-:W-:Y:S01]  /*02e0*/  SHF.R.S32.HI R2, RZ, 0x6, R2 ;  /* 0x00000006ff027819 */ /* 0x000fe20000011402 */
[--C-:B------:R-:W-:Y:S01]  /*02f0*/  IMAD.IADD R7, R4, 0x1, R8.reuse ;  /* 0x0000000104077824 */ /* 0x100fe200078e0208 */
[----:B------:R-:W-:Y:S01]  /*0300*/  SHF.R.S32.HI R3, RZ, 0x6, R3 ;  /* 0x00000006ff037819 */ /* 0x000fe20000011403 */
[----:B------:R-:W-:Y:S01]  /*0310*/  IMAD.IADD R8, R5, 0x1, R8 ;  /* 0x0000000105087824 */ /* 0x000fe200078e0208 */
[----:B------:R-:W-:-:S02]  /*0320*/  PRMT R2, R2, 0x9910, RZ ;  /* 0x0000991002027816 */ /* 0x000fc400000000ff */
[----:B------:R-:W-:-:S03]  /*0330*/  PRMT R3, R3, 0x9910, RZ ;  /* 0x0000991003037816 */ /* 0x000fc600000000ff */
[----:B------:R-:W-:Y:S02]  /*0340*/  IMAD R2, R2, 0x44000, R7 ;  /* 0x0004400002027824 */ /* 0x000fe400078e0207 */
[----:B------:R-:W-:Y:S02]  /*0350*/  IMAD R4, R3, 0x44000, R8 ;  /* 0x0004400003047824 */ /* 0x000fe400078e0208 */
[----:B------:R-:W-:-:S04]  /*0360*/  IMAD.WIDE R2, R2, R9, c[0x0][0x160] ;  /* 0x0000580002027625 */ /* 0x000fc800078e0209 */
[-C--:B------:R-:W-:Y:S02]  /*0370*/  IMAD.WIDE R4, R4, R9.reuse, c[0x0][0x160] ;  /* 0x0000580004047625 */ /* 0x080fe400078e0209 */
[----:B------:R-:W2:Y:S04]  /*0380*/  LDG.E.U16 R2, [R2.64] ;  /* 0x0000000402027981 */ /* 0x000ea8000c1e1500 */
[----:B------:R-:W2:Y:S01]  /*0390*/  LDG.E.U16 R5, [R4.64] ;  /* 0x0000000404057981 */ /* 0x000ea2000c1e1500 */
[----:B------:R-:W-:Y:S01]  /*03a0*/  IMAD.WIDE R6, R0, R9, c[0x0][0x168] ;  /* 0x00005a0000067625 */ /* 0x000fe200078e0209 */
[----:B--2---:R-:W-:-:S05]  /*03b0*/  PRMT R5, R2, 0x5410, R5 ;  /* 0x0000541002057816 */ /* 0x004fca0000000005 */
[----:B------:R-:W-:Y:S01]  /*03c0*/  STG.E [R6.64], R5 ;  /* 0x0000000506007986 */ /* 0x000fe2000c101904 */
[----:B------:R-:W-:Y:S05]  /*03d0*/  EXIT ;  /* 0x000000000000794d */ /* 0x000fea0003800000 */
.L_x_0:
[----:B------:R-:W-:-:S00]  /*03e0*/  BRA `(.L_x_0) ;  /* 0xfffffff000007947 */ /* 0x000fc0000383ffff */
[----:B------:R-:W-:-:S00]  /*03f0*/  NOP ;  /* 0x0000000000007918 */ /* 0x000fc00000000000 */
        /* <DEDUP_REMOVED lines=8> */
.L_x_1:
